//
// Generated by NVIDIA NVVM Compiler
//
// Compiler Build ID: CL-36424714
// Cuda compilation tools, release 13.0, V13.0.88
// Based on NVVM 20.0.0
//

.version 9.0
.target sm_100
.address_size 64

	// .globl	_Z22checkConditionPerBlockPiS_i
// _ZZ22checkConditionPerBlockPiS_iE19conditionMetInBlock has been demoted

.visible .entry _Z22checkConditionPerBlockPiS_i(
	.param .u64 .ptr .align 1 _Z22checkConditionPerBlockPiS_i_param_0,
	.param .u64 .ptr .align 1 _Z22checkConditionPerBlockPiS_i_param_1,
	.param .u32 _Z22checkConditionPerBlockPiS_i_param_2
)
{
	.reg .pred 	%p<6>;
	.reg .b16 	%rs<3>;
	.reg .b32 	%r<9>;
	.reg .b64 	%rd<9>;
	// demoted variable
	.shared .align 1 .u8 _ZZ22checkConditionPerBlockPiS_iE19conditionMetInBlock;
	ld.param.u64 	%rd1, [_Z22checkConditionPerBlockPiS_i_param_0];
	ld.param.u64 	%rd2, [_Z22checkConditionPerBlockPiS_i_param_1];
	ld.param.u32 	%r4, [_Z22checkConditionPerBlockPiS_i_param_2];
	mov.u32 	%r1, %ctaid.x;
	mov.u32 	%r5, %ntid.x;
	mov.u32 	%r2, %tid.x;
	mad.lo.s32 	%r3, %r1, %r5, %r2;
	setp.ne.s32 	%p1, %r2, 0;
	@%p1 bra 	$L__BB0_2;
	mov.b16 	%rs1, 0;
	st.shared.u8 	[_ZZ22checkConditionPerBlockPiS_iE19conditionMetInBlock], %rs1;
$L__BB0_2:
	bar.sync 	0;
	setp.ge.s32 	%p2, %r3, %r4;
	@%p2 bra 	$L__BB0_5;
	cvta.to.global.u64 	%rd3, %rd1;
	mul.wide.s32 	%rd4, %r3, 4;
	add.s64 	%rd5, %rd3, %rd4;
	ld.global.u32 	%r6, [%rd5];
	setp.lt.s32 	%p3, %r6, 101;
	@%p3 bra 	$L__BB0_5;
	atom.shared.exch.b32 	%r7, [_ZZ22checkConditionPerBlockPiS_iE19conditionMetInBlock], 1;
$L__BB0_5:
	setp.ne.s32 	%p4, %r2, 0;
	bar.sync 	0;
	@%p4 bra 	$L__BB0_7;
	ld.shared.u8 	%rs2, [_ZZ22checkConditionPerBlockPiS_iE19conditionMetInBlock];
	setp.ne.s16 	%p5, %rs2, 0;
	selp.u32 	%r8, 1, 0, %p5;
	cvta.to.global.u64 	%rd6, %rd2;
	mul.wide.u32 	%rd7, %r1, 4;
	add.s64 	%rd8, %rd6, %rd7;
	st.global.u32 	[%rd8], %r8;
$L__BB0_7:
	ret;

}


// ===== COMPILED SASS (sm_100) =====

	.target	sm_100

	.elftype	@"ET_EXEC"


//--------------------- .note.nv.tkinfo           --------------------------
	.section	.note.nv.tkinfo,"",@"SHT_NOTE"
	.sectionflags	@"SHF_NOTE_NV_TKINFO"
	.tkinfo
        /*0018*/ 	.word	0x00000002
        /*0030*/ 	.string	""
        /*0030*/ 	.string	"ptxas"
        /*0030*/ 	.string	"Cuda compilation tools, release 13.0, V13.0.88"
        /*0030*/ 	.string	"Build cuda_13.0.r13.0/compiler.36424714_0"
        /*0030*/ 	.string	"-arch sm_100 -m 64 "



//--------------------- .note.nv.cuinfo           --------------------------
	.section	.note.nv.cuinfo,"",@"SHT_NOTE"
	.sectionflags	@"SHF_NOTE_NV_CUINFO"
        /*0018*/ 	.short	0x0002
        /*001a*/ 	.short	0x0064
        /*001c*/ 	.short	0x0082
	.zero		2


//--------------------- .nv.info                  --------------------------
	.section	.nv.info,"",@"SHT_CUDA_INFO"
	.align	4


	//----- nvinfo : EIATTR_REGCOUNT
	.align		4
        /*0000*/ 	.byte	0x04, 0x2f
        /*0002*/ 	.short	(.L_1 - .L_0)
	.align		4
.L_0:
        /*0004*/ 	.word	index@(_Z22checkConditionPerBlockPiS_i)
        /*0008*/ 	.word	0x0000000a


	//----- nvinfo : EIATTR_FRAME_SIZE
	.align		4
.L_1:
        /*000c*/ 	.byte	0x04, 0x11
        /*000e*/ 	.short	(.L_3 - .L_2)
	.align		4
.L_2:
        /*0010*/ 	.word	index@(_Z22checkConditionPerBlockPiS_i)
        /*0014*/ 	.word	0x00000000


	//----- nvinfo : EIATTR_MIN_STACK_SIZE
	.align		4
.L_3:
        /*0018*/ 	.byte	0x04, 0x12
        /*001a*/ 	.short	(.L_5 - .L_4)
	.align		4
.L_4:
        /*001c*/ 	.word	index@(_Z22checkConditionPerBlockPiS_i)
        /*0020*/ 	.word	0x00000000
.L_5:


//--------------------- .nv.compat                --------------------------
	.section	.nv.compat,"",@"SHT_CUDA_COMPAT_INFO"
	.align	4
        /*0000*/ 	.byte	0x02, 0x09, 0x00, 0x00, 0x02, 0x02, 0x01, 0x00, 0x02, 0x05, 0x05, 0x00, 0x03, 0x07, 0x01, 0x01
        /*0010*/ 	.byte	0x02, 0x03, 0x00, 0x00, 0x02, 0x06, 0x01, 0x00, 0x04, 0x0b, 0x08, 0x00, 0x09, 0x00, 0x00, 0x00
        /*0020*/ 	.byte	0x00, 0x00, 0x00, 0x00


//--------------------- .nv.info._Z22checkConditionPerBlockPiS_i --------------------------
	.section	.nv.info._Z22checkConditionPerBlockPiS_i,"",@"SHT_CUDA_INFO"
	.sectionflags	@""
	.align	4


	//----- nvinfo : EIATTR_CUDA_API_VERSION
	.align		4
        /*0000*/ 	.byte	0x04, 0x37
        /*0002*/ 	.short	(.L_7 - .L_6)
.L_6:
        /*0004*/ 	.word	0x00000082


	//----- nvinfo : EIATTR_KPARAM_INFO
	.align		4
.L_7:
        /*0008*/ 	.byte	0x04, 0x17
        /*000a*/ 	.short	(.L_9 - .L_8)
.L_8:
        /*000c*/ 	.word	0x00000000
        /*0010*/ 	.short	0x0002
        /*0012*/ 	.short	0x0010
        /*0014*/ 	.byte	0x00, 0xf0, 0x11, 0x00


	//----- nvinfo : EIATTR_KPARAM_INFO
	.align		4
.L_9:
        /*0018*/ 	.byte	0x04, 0x17
        /*001a*/ 	.short	(.L_11 - .L_10)
.L_10:
        /*001c*/ 	.word	0x00000000
        /*0020*/ 	.short	0x0001
        /*0022*/ 	.short	0x0008
        /*0024*/ 	.byte	0x00, 0xf5, 0x21, 0x00


	//----- nvinfo : EIATTR_KPARAM_INFO
	.align		4
.L_11:
        /*0028*/ 	.byte	0x04, 0x17
        /*002a*/ 	.short	(.L_13 - .L_12)
.L_12:
        /*002c*/ 	.word	0x00000000
        /*0030*/ 	.short	0x0000
        /*0032*/ 	.short	0x0000
        /*0034*/ 	.byte	0x00, 0xf5, 0x21, 0x00


	//----- nvinfo : EIATTR_SPARSE_MMA_MASK
	.align		4
.L_13:
        /*0038*/ 	.byte	0x03, 0x50
        /*003a*/ 	.short	0x0000


	//----- nvinfo : EIATTR_MAXREG_COUNT
	.align		4
        /*003c*/ 	.byte	0x03, 0x1b
        /*003e*/ 	.short	0x00ff


	//----- nvinfo : EIATTR_NUM_BARRIERS
	.align		4
        /*0040*/ 	.byte	0x02, 0x4c
        /*0042*/ 	.byte	0x01
	.zero		1


	//----- nvinfo : EIATTR_MERCURY_ISA_VERSION
	.align		4
        /*0044*/ 	.byte	0x03, 0x5f
        /*0046*/ 	.short	0x0101


	//----- nvinfo : EIATTR_VRC_CTA_INIT_COUNT
	.align		4
        /*0048*/ 	.byte	0x02, 0x4a
	.zero		1
	.zero		1


	//----- nvinfo : EIATTR_EXIT_INSTR_OFFSETS
	.align		4
        /*004c*/ 	.byte	0x04, 0x1c
        /*004e*/ 	.short	(.L_15 - .L_14)


	//   ....[0]....
.L_14:
        /*0050*/ 	.word	0x000001c0


	//   ....[1]....
        /*0054*/ 	.word	0x00000260


	//----- nvinfo : EIATTR_CRS_STACK_SIZE
	.align		4
.L_15:
        /*0058*/ 	.byte	0x04, 0x1e
        /*005a*/ 	.short	(.L_17 - .L_16)
.L_16:
        /*005c*/ 	.word	0x00000000


	//----- nvinfo : EIATTR_CBANK_PARAM_SIZE
	.align		4
.L_17:
        /*0060*/ 	.byte	0x03, 0x19
        /*0062*/ 	.short	0x0014


	//----- nvinfo : EIATTR_PARAM_CBANK
	.align		4
        /*0064*/ 	.byte	0x04, 0x0a
        /*0066*/ 	.short	(.L_19 - .L_18)
	.align		4
.L_18:
        /*0068*/ 	.word	index@(.nv.constant0._Z22checkConditionPerBlockPiS_i)
        /*006c*/ 	.short	0x0380
        /*006e*/ 	.short	0x0014


	//----- nvinfo : EIATTR_SW_WAR
	.align		4
.L_19:
        /*0070*/ 	.byte	0x04, 0x36
        /*0072*/ 	.short	(.L_21 - .L_20)
.L_20:
        /*0074*/ 	.word	0x00000008
.L_21:


//--------------------- .nv.callgraph             --------------------------
	.section	.nv.callgraph,"",@"SHT_CUDA_CALLGRAPH"
	.align	4
	.sectionentsize	8
	.align		4
        /*0000*/ 	.word	0x00000000
	.align		4
        /*0004*/ 	.word	0xffffffff
	.align		4
        /*0008*/ 	.word	0x00000000
	.align		4
        /*000c*/ 	.word	0xfffffffe
	.align		4
        /*0010*/ 	.word	0x00000000
	.align		4
        /*0014*/ 	.word	0xfffffffd
	.align		4
        /*0018*/ 	.word	0x00000000
	.align		4
        /*001c*/ 	.word	0xfffffffc


//--------------------- .text._Z22checkConditionPerBlockPiS_i --------------------------
	.section	.text._Z22checkConditionPerBlockPiS_i,"ax",@progbits
	.align	128
        .global         _Z22checkConditionPerBlockPiS_i
        .type           _Z22checkConditionPerBlockPiS_i,@function
        .size           _Z22checkConditionPerBlockPiS_i,(.L_x_3 - _Z22checkConditionPerBlockPiS_i)
        .other          _Z22checkConditionPerBlockPiS_i,@"STO_CUDA_ENTRY STV_DEFAULT"
_Z22checkConditionPerBlockPiS_i:
.text._Z22checkConditionPerBlockPiS_i:
[----:B------:R-:W-:Y:S01]  /*0000*/  LDC R1, c[0x0][0x37c] ;  /* 0x0000df00ff017b82 */ /* 0x000fe20000000800 */
[----:B------:R-:W0:Y:S01]  /*0010*/  S2R R0, SR_TID.X ;  /* 0x0000000000007919 */ /* 0x000e220000002100 */
[----:B------:R-:W1:Y:S01]  /*0020*/  LDCU UR4, c[0x0][0x360] ;  /* 0x00006c00ff0477ac */ /* 0x000e620008000800 */
[----:B------:R-:W-:Y:S01]  /*0030*/  BSSY.RECONVERGENT B0, `(.L_x_0) ;  /* 0x0000017000007945 */ /* 0x000fe20003800200 */
[----:B------:R-:W1:Y:S01]  /*0040*/  S2R R7, SR_CTAID.X ;  /* 0x0000000000077919 */ /* 0x000e620000002500 */
[----:B------:R-:W2:Y:S01]  /*0050*/  LDCU UR5, c[0x0][0x390] ;  /* 0x00007200ff0577ac */ /* 0x000ea20008000800 */
[----:B------:R-:W3:Y:S01]  /*0060*/  LDCU.64 UR6, c[0x0][0x358] ;  /* 0x00006b00ff0677ac */ /* 0x000ee20008000a00 */
[----:B0-----:R-:W-:Y:S01]  /*0070*/  ISETP.NE.AND P0, PT, R0, RZ, PT ;  /* 0x000000ff0000720c */ /* 0x001fe20003f05270 */
[----:B-1----:R-:W-:-:S05]  /*0080*/  IMAD R5, R7, UR4, R0 ;  /* 0x0000000407057c24 */ /* 0x002fca000f8e0200 */
[----:B--2---:R-:W-:-:S07]  /*0090*/  ISETP.GE.AND P1, PT, R5, UR5, PT ;  /* 0x0000000505007c0c */ /* 0x004fce000bf26270 */
[----:B------:R-:W0:Y:S01]  /*00a0*/  @!P0 S2R R3, SR_CgaCtaId ;  /* 0x0000000000038919 */ /* 0x000e220000008800 */
[----:B------:R-:W-:-:S04]  /*00b0*/  @!P0 MOV R0, 0x400 ;  /* 0x0000040000008802 */ /* 0x000fc80000000f00 */
[----:B0-----:R-:W-:-:S05]  /*00c0*/  @!P0 LEA R0, R3, R0, 0x18 ;  /* 0x0000000003008211 */ /* 0x001fca00078ec0ff */
[----:B------:R0:W-:Y:S01]  /*00d0*/  @!P0 STS.U8 [R0], RZ ;  /* 0x000000ff00008388 */ /* 0x0001e20000000000 */
[----:B------:R-:W-:Y:S06]  /*00e0*/  BAR.SYNC.DEFER_BLOCKING 0x0 ;  /* 0x0000000000007b1d */ /* 0x000fec0000010000 */
[----:B---3--:R-:W-:Y:S05]  /*00f0*/  @P1 BRA `(.L_x_1) ;  /* 0x0000000000281947 */ /* 0x008fea0003800000 */
[----:B------:R-:W1:Y:S02]  /*0100*/  LDC.64 R2, c[0x0][0x380] ;  /* 0x0000e000ff027b82 */ /* 0x000e640000000a00 */
[----:B-1----:R-:W-:-:S06]  /*0110*/  IMAD.WIDE R2, R5, 0x4, R2 ;  /* 0x0000000405027825 */ /* 0x002fcc00078e0202 */
[----:B------:R-:W2:Y:S02]  /*0120*/  LDG.E R2, desc[UR6][R2.64] ;  /* 0x0000000602027981 */ /* 0x000ea4000c1e1900 */
[----:B--2---:R-:W-:-:S13]  /*0130*/  ISETP.GE.AND P1, PT, R2, 0x65, PT ;  /* 0x000000650200780c */ /* 0x004fda0003f26270 */
[----:B------:R-:W-:Y:S05]  /*0140*/  @!P1 BRA `(.L_x_1) ;  /* 0x0000000000149947 */ /* 0x000fea0003800000 */
[----:B------:R-:W1:Y:S01]  /*0150*/  S2UR UR5, SR_CgaCtaId ;  /* 0x00000000000579c3 */ /* 0x000e620000008800 */
[----:B------:R-:W-:Y:S01]  /*0160*/  UMOV UR4, 0x400 ;  /* 0x0000040000047882 */ /* 0x000fe20000000000 */
[----:B0-----:R-:W-:Y:S01]  /*0170*/  IMAD.MOV.U32 R0, RZ, RZ, 0x1 ;  /* 0x00000001ff007424 */ /* 0x001fe200078e00ff */
[----:B-1----:R-:W-:-:S09]  /*0180*/  ULEA UR4, UR5, UR4, 0x18 ;  /* 0x0000000405047291 */ /* 0x002fd2000f8ec0ff */
[----:B------:R1:W-:Y:S03]  /*0190*/  ATOMS.EXCH RZ, [UR4], R0 ;  /* 0x00000000ffff798c */ /* 0x0003e6000c000004 */
.L_x_1:
[----:B------:R-:W-:Y:S05]  /*01a0*/  BSYNC.RECONVERGENT B0 ;  /* 0x0000000000007941 */ /* 0x000fea0003800200 */
.L_x_0:
[----:B------:R-:W-:Y:S06]  /*01b0*/  BAR.SYNC.DEFER_BLOCKING 0x0 ;  /* 0x0000000000007b1d */ /* 0x000fec0000010000 */
[----:B------:R-:W-:Y:S05]  /*01c0*/  @P0 EXIT ;  /* 0x000000000000094d */ /* 0x000fea0003800000 */
[----:B------:R-:W2:Y:S01]  /*01d0*/  S2UR UR5, SR_CgaCtaId ;  /* 0x00000000000579c3 */ /* 0x000ea20000008800 */
[----:B------:R-:W-:-:S07]  /*01e0*/  UMOV UR4, 0x400 ;  /* 0x0000040000047882 */ /* 0x000fce0000000000 */
[----:B------:R-:W3:Y:S01]  /*01f0*/  LDC.64 R2, c[0x0][0x388] ;  /* 0x0000e200ff027b82 */ /* 0x000ee20000000a00 */
[----:B--2---:R-:W-:Y:S01]  /*0200*/  ULEA UR4, UR5, UR4, 0x18 ;  /* 0x0000000405047291 */ /* 0x004fe2000f8ec0ff */
[----:B---3--:R-:W-:-:S08]  /*0210*/  IMAD.WIDE.U32 R2, R7, 0x4, R2 ;  /* 0x0000000407027825 */ /* 0x008fd000078e0002 */
[----:B01----:R-:W0:Y:S02]  /*0220*/  LDS.U8 R0, [UR4] ;  /* 0x00000004ff007984 */ /* 0x003e240008000000 */
[----:B0-----:R-:W-:-:S04]  /*0230*/  ISETP.NE.AND P0, PT, R0, RZ, PT ;  /* 0x000000ff0000720c */ /* 0x001fc80003f05270 */
[----:B------:R-:W-:-:S05]  /*0240*/  SEL R5, RZ, 0x1, !P0 ;  /* 0x00000001ff057807 */ /* 0x000fca0004000000 */
[----:B------:R-:W-:Y:S01]  /*0250*/  STG.E desc[UR6][R2.64], R5 ;  /* 0x0000000502007986 */ /* 0x000fe2000c101906 */
[----:B------:R-:W-:Y:S05]  /*0260*/  EXIT ;  /* 0x000000000000794d */ /* 0x000fea0003800000 */
.L_x_2:
[----:B------:R-:W-:-:S00]  /*0270*/  BRA `(.L_x_2) ;  /* 0xfffffffc00fc7947 */ /* 0x000fc0000383ffff */
[----:B------:R-:W-:-:S00]  /*0280*/  NOP ;  /* 0x0000000000007918 */ /* 0x000fc00000000000 */
[----:B------:R-:W-:-:S00]  /*0290*/  NOP ;  /* 0x0000000000007918 */ /* 0x000fc00000000000 */
[----:B------:R-:W-:-:S00]  /*02a0*/  NOP ;  /* 0x0000000000007918 */ /* 0x000fc00000000000 */
[----:B------:R-:W-:-:S00]  /*02b0*/  NOP ;  /* 0x0000000000007918 */ /* 0x000fc00000000000 */
[----:B------:R-:W-:-:S00]  /*02c0*/  NOP ;  /* 0x0000000000007918 */ /* 0x000fc00000000000 */
[----:B------:R-:W-:-:S00]  /*02d0*/  NOP ;  /* 0x0000000000007918 */ /* 0x000fc00000000000 */
[----:B------:R-:W-:-:S00]  /*02e0*/  NOP ;  /* 0x0000000000007918 */ /* 0x000fc00000000000 */
[----:B------:R-:W-:-:S00]  /*02f0*/  NOP ;  /* 0x0000000000007918 */ /* 0x000fc00000000000 */
.L_x_3:


//--------------------- .nv.shared._Z22checkConditionPerBlockPiS_i --------------------------
	.section	.nv.shared._Z22checkConditionPerBlockPiS_i,"aw",@nobits
	.sectionflags	@""
.nv.shared._Z22checkConditionPerBlockPiS_i:
	.zero		1025


//--------------------- .nv.shared.reserved.0     --------------------------
	.section	.nv.shared.reserved.0,"aw",@nobits
	.weak		__nv_reservedSMEM_offset_0_alias
	.size		__nv_reservedSMEM_offset_0_alias, 0, 64
	.other		__nv_reservedSMEM_offset_0_alias,@"STO_CUDA_RESERVED_SHARED STV_DEFAULT"
__nv_reservedSMEM_offset_0_alias:
	.zero		0
	.zero		64


//--------------------- .nv.constant0._Z22checkConditionPerBlockPiS_i --------------------------
	.section	.nv.constant0._Z22checkConditionPerBlockPiS_i,"a",@progbits
	.sectionflags	@""
	.align	4
.nv.constant0._Z22checkConditionPerBlockPiS_i:
	.zero		916


//--------------------- SYMBOLS --------------------------

	.type		.nv.reservedSmem.offset0,@object
	.size		.nv.reservedSmem.offset0,0x4
	.type		.nv.reservedSmem.cap,@object
	.size		.nv.reservedSmem.cap,0x4
